	.headerflags	@"EF_CUDA_TEXMODE_UNIFIED EF_CUDA_64BIT_ADDRESS EF_CUDA_ACCELERATORS EF_CUDA_SM90 EF_CUDA_VIRTUAL_SM(EF_CUDA_SM90)"
	.elftype	@"ET_EXEC"


//--------------------- .nv.info                  --------------------------
	.section	.nv.info,"",@"SHT_CUDA_INFO"
	.align	4


	//----- nvinfo : EIATTR_REGCOUNT
	.align		4
        /*0000*/ 	.byte	0x04, 0x2f
        /*0002*/ 	.short	(.L_2 - .L_1)
	.align		4
.L_1:
        /*0004*/ 	.word	index@(triton_poi_fused_gelu_1)
        /*0008*/ 	.word	0x00000012


	//----- nvinfo : EIATTR_MIN_STACK_SIZE
	.align		4
.L_2:
        /*000c*/ 	.byte	0x04, 0x12
        /*000e*/ 	.short	(.L_4 - .L_3)
	.align		4
.L_3:
        /*0010*/ 	.word	index@(triton_poi_fused_gelu_1)
        /*0014*/ 	.word	0x00000000


	//----- nvinfo : EIATTR_FRAME_SIZE
	.align		4
.L_4:
        /*0018*/ 	.byte	0x04, 0x11
        /*001a*/ 	.short	(.L_6 - .L_5)
	.align		4
.L_5:
        /*001c*/ 	.word	index@(triton_poi_fused_gelu_1)
        /*0020*/ 	.word	0x00000000


	//----- nvinfo : EIATTR_MIN_STACK_SIZE
	.align		4
.L_6:
        /*0024*/ 	.byte	0x04, 0x12
        /*0026*/ 	.short	(.L_8 - .L_7)
	.align		4
.L_7:
        /*0028*/ 	.word	index@(triton_poi_fused_gelu_1)
        /*002c*/ 	.word	0x00000000
.L_8:


//--------------------- .nv.info.triton_poi_fused_gelu_1 --------------------------
	.section	.nv.info.triton_poi_fused_gelu_1,"",@"SHT_CUDA_INFO"
	.sectionflags	@""
	.align	4


	//----- nvinfo : EIATTR_CUDA_API_VERSION
	.align		4
        /*0000*/ 	.byte	0x04, 0x37
        /*0002*/ 	.short	(.L_10 - .L_9)
.L_9:
        /*0004*/ 	.word	0x0000007c


	//----- nvinfo : EIATTR_KPARAM_INFO
	.align		4
.L_10:
        /*0008*/ 	.byte	0x04, 0x17
        /*000a*/ 	.short	(.L_12 - .L_11)
.L_11:
        /*000c*/ 	.word	0x00000000
        /*0010*/ 	.short	0x0002
        /*0012*/ 	.short	0x0010
        /*0014*/ 	.byte	0x00, 0xf0, 0x11, 0x00


	//----- nvinfo : EIATTR_KPARAM_INFO
	.align		4
.L_12:
        /*0018*/ 	.byte	0x04, 0x17
        /*001a*/ 	.short	(.L_14 - .L_13)
.L_13:
        /*001c*/ 	.word	0x00000000
        /*0020*/ 	.short	0x0001
        /*0022*/ 	.short	0x0008
        /*0024*/ 	.byte	0x00, 0xf4, 0x21, 0x00


	//----- nvinfo : EIATTR_KPARAM_INFO
	.align		4
.L_14:
        /*0028*/ 	.byte	0x04, 0x17
        /*002a*/ 	.short	(.L_16 - .L_15)
.L_15:
        /*002c*/ 	.word	0x00000000
        /*0030*/ 	.short	0x0000
        /*0032*/ 	.short	0x0000
        /*0034*/ 	.byte	0x00, 0xf4, 0x21, 0x00


	//----- nvinfo : EIATTR_SPARSE_MMA_MASK
	.align		4
.L_16:
        /*0038*/ 	.byte	0x03, 0x50
        /*003a*/ 	.short	0x0000


	//----- nvinfo : EIATTR_MAXREG_COUNT
	.align		4
        /*003c*/ 	.byte	0x03, 0x1b
        /*003e*/ 	.short	0x00ff


	//----- nvinfo : EIATTR_EXIT_INSTR_OFFSETS
	.align		4
        /*0040*/ 	.byte	0x04, 0x1c
        /*0042*/ 	.short	(.L_18 - .L_17)


	//   ....[0]....
.L_17:
        /*0044*/ 	.word	0x00000500


	//   ....[1]....
        /*0048*/ 	.word	0x00000520


	//----- nvinfo : EIATTR_REQNTID
	.align		4
.L_18:
        /*004c*/ 	.byte	0x04, 0x10
        /*004e*/ 	.short	(.L_20 - .L_19)
.L_19:
        /*0050*/ 	.word	0x00000080
        /*0054*/ 	.word	0x00000001
        /*0058*/ 	.word	0x00000001


	//----- nvinfo : EIATTR_CBANK_PARAM_SIZE
	.align		4
.L_20:
        /*005c*/ 	.byte	0x03, 0x19
        /*005e*/ 	.short	0x0014


	//----- nvinfo : EIATTR_PARAM_CBANK
	.align		4
        /*0060*/ 	.byte	0x04, 0x0a
        /*0062*/ 	.short	(.L_22 - .L_21)
	.align		4
.L_21:
        /*0064*/ 	.word	index@(.nv.constant0.triton_poi_fused_gelu_1)
        /*0068*/ 	.short	0x0210
        /*006a*/ 	.short	0x0014


	//----- nvinfo : EIATTR_SW_WAR
	.align		4
.L_22:
        /*006c*/ 	.byte	0x04, 0x36
        /*006e*/ 	.short	(.L_24 - .L_23)
.L_23:
        /*0070*/ 	.word	0x00000008
.L_24:


//--------------------- .nv.callgraph             --------------------------
	.section	.nv.callgraph,"",@"SHT_CUDA_CALLGRAPH"
	.align	4
	.sectionentsize	8
	.align		4
        /*0000*/ 	.word	0x00000000
	.align		4
        /*0004*/ 	.word	0xffffffff
	.align		4
        /*0008*/ 	.word	0x00000000
	.align		4
        /*000c*/ 	.word	0xfffffffe
	.align		4
        /*0010*/ 	.word	0x00000000
	.align		4
        /*0014*/ 	.word	0xfffffffd
	.align		4
        /*0018*/ 	.word	0x00000000
	.align		4
        /*001c*/ 	.word	0xfffffffc


//--------------------- .nv.constant4             --------------------------
	.section	.nv.constant4,"a",@progbits
	.align	8
	.align		8
.nv.constant4:
        /*0000*/ 	.dword	_$_str


//--------------------- .text.triton_poi_fused_gelu_1 --------------------------
	.section	.text.triton_poi_fused_gelu_1,"ax",@progbits
	.align	128
        .global         triton_poi_fused_gelu_1
        .type           triton_poi_fused_gelu_1,@function
        .size           triton_poi_fused_gelu_1,(.L_x_1 - triton_poi_fused_gelu_1)
        .other          triton_poi_fused_gelu_1,@"STO_CUDA_ENTRY STV_DEFAULT"
triton_poi_fused_gelu_1:
.text.triton_poi_fused_gelu_1:
[----:B------:R-:W0:Y:S02]  /*0000*/  LDC R1, c[0x0][0x28] ;  /* 0x00000a00ff017b82 */ /* 0x000e240000000800 */
[----:B------:R-:W1:Y:S01]  /*0010*/  S2R R0, SR_TID.X ;  /* 0x0000000000007919 */ /* 0x000e620000002100 */
[----:B------:R-:W2:Y:S01]  /*0020*/  LDC.64 R8, c[0x0][0x210] ;  /* 0x00008400ff087b82 */ /* 0x000ea20000000a00 */
[----:B------:R-:W-:Y:S01]  /*0030*/  ULDC.64 UR4, c[0x0][0x208] ;  /* 0x0000820000047ab9 */ /* 0x000fe20000000a00 */
[----:B------:R-:W3:Y:S01]  /*0040*/  S2R R3, SR_CTAID.X ;  /* 0x0000000000037919 */ /* 0x000ee20000002500 */
[----:B------:R-:W-:Y:S02]  /*0050*/  HFMA2.MMA R10, -RZ, RZ, 0.470947265625, -12.46875 ;  /* 0x3789ca3cff0a7435 */ /* 0x000fe400000001ff */
[----:B------:R-:W-:Y:S01]  /*0060*/  HFMA2.MMA R11, -RZ, RZ, 0.470947265625, -12.46875 ;  /* 0x3789ca3cff0b7435 */ /* 0x000fe200000001ff */
[----:B------:R-:W-:Y:S02]  /*0070*/  MOV R12, 0xb9f560b9 ;  /* 0xb9f560b9000c7802 */ /* 0x000fe40000000f00 */
[----:B------:R-:W-:Y:S01]  /*0080*/  MOV R13, 0xb9f560b9 ;  /* 0xb9f560b9000d7802 */ /* 0x000fe20000000f00 */
[----:B------:R-:W-:Y:S01]  /*0090*/  HFMA2.MMA R15, -RZ, RZ, 0.958984375, -6.1690807342529296875e-05 ;  /* 0x3bac840bff0f7435 */ /* 0x000fe200000001ff */
[----:B------:R-:W-:Y:S01]  /*00a0*/  IMAD.MOV.U32 R14, RZ, RZ, 0x3bac840b ;  /* 0x3bac840bff0e7424 */ /* 0x000fe200078e00ff */
[----:B------:R-:W-:Y:S01]  /*00b0*/  ULDC.64 UR6, c[0x0][0x218] ;  /* 0x0000860000067ab9 */ /* 0x000fe20000000a00 */
[----:B-1----:R-:W-:-:S04]  /*00c0*/  SHF.L.U32 R0, R0, 0x1, RZ ;  /* 0x0000000100007819 */ /* 0x002fc800000006ff */
[----:B------:R-:W-:-:S04]  /*00d0*/  LOP3.LUT R0, R0, 0xfe, RZ, 0xc0, !PT ;  /* 0x000000fe00007812 */ /* 0x000fc800078ec0ff */
[----:B---3--:R-:W-:Y:S02]  /*00e0*/  LEA R0, R3, R0, 0x8 ;  /* 0x0000000003007211 */ /* 0x008fe400078e40ff */
[----:B------:R-:W-:Y:S02]  /*00f0*/  CS2R R2, SRZ ;  /* 0x0000000000027805 */ /* 0x000fe4000001ff00 */
[C---:B------:R-:W-:Y:S01]  /*0100*/  ISETP.GE.AND P0, PT, R0.reuse, 0x100, PT ;  /* 0x000001000000780c */ /* 0x040fe20003f06270 */
[----:B--2---:R-:W-:-:S12]  /*0110*/  IMAD.WIDE R8, R0, 0x4, R8 ;  /* 0x0000000400087825 */ /* 0x004fd800078e0208 */
[----:B------:R1:W2:Y:S02]  /*0120*/  @!P0 LDG.E.64 R2, desc[UR4][R8.64] ;  /* 0x0000000408028981 */ /* 0x0002a4000c1e1b00 */
[----:B-1----:R-:W-:Y:S01]  /*0130*/  MOV R8, 0xbd0c8162 ;  /* 0xbd0c816200087802 */ /* 0x002fe20000000f00 */
[----:B--2---:R-:W-:Y:S01]  /*0140*/  FMUL R4, R2, 0.70710676908493041992 ;  /* 0x3f3504f302047820 */ /* 0x004fe20000400000 */
[----:B------:R-:W-:-:S03]  /*0150*/  FMUL R5, R3, 0.70710676908493041992 ;  /* 0x3f3504f303057820 */ /* 0x000fc60000400000 */
[----:B------:R-:W-:Y:S01]  /*0160*/  FADD.FTZ R7, |R4|, -RZ ;  /* 0x800000ff04077221 */ /* 0x000fe20000010200 */
[----:B------:R-:W-:-:S04]  /*0170*/  FADD.FTZ R6, |R5|, -RZ ;  /* 0x800000ff05067221 */ /* 0x000fc80000010200 */
[----:B------:R-:W-:Y:S02]  /*0180*/  FSETP.GE.AND P1, PT, R7, 1.0029599666595458984, PT ;  /* 0x3f8060fe0700780b */ /* 0x000fe40003f26000 */
[----:B------:R-:W-:-:S11]  /*0190*/  FSETP.GE.AND P2, PT, R6, 1.0029599666595458984, PT ;  /* 0x3f8060fe0600780b */ /* 0x000fd60003f46000 */
[----:B------:R-:W-:Y:S01]  /*01a0*/  @!P1 MOV R10, 0x38b1e96a ;  /* 0x38b1e96a000a9802 */ /* 0x000fe20000000f00 */
[----:B------:R-:W-:Y:S02]  /*01b0*/  @!P1 IMAD.MOV.U32 R12, RZ, RZ, -0x45a8b2e0 ;  /* 0xba574d20ff0c9424 */ /* 0x000fe400078e00ff */
[----:B------:R-:W-:Y:S01]  /*01c0*/  @!P1 FMUL R7, R4, R4 ;  /* 0x0000000404079220 */ /* 0x000fe20000400000 */
[----:B------:R-:W-:Y:S01]  /*01d0*/  @!P2 MOV R11, 0x38b1e96a ;  /* 0x38b1e96a000ba802 */ /* 0x000fe20000000f00 */
[----:B------:R-:W-:Y:S01]  /*01e0*/  @!P2 FMUL R6, R5, R5 ;  /* 0x000000050506a220 */ /* 0x000fe20000400000 */
[----:B------:R-:W-:Y:S01]  /*01f0*/  @!P2 MOV R13, 0xba574d20 ;  /* 0xba574d20000da802 */ /* 0x000fe20000000f00 */
[----:B------:R-:W-:Y:S01]  /*0200*/  FFMA.FTZ R9, R7, R10, R12 ;  /* 0x0000000a07097223 */ /* 0x000fe2000001000c */
[----:B------:R-:W-:Y:S01]  /*0210*/  @!P1 IMAD.MOV.U32 R14, RZ, RZ, 0x3baad5ea ;  /* 0x3baad5eaff0e9424 */ /* 0x000fe200078e00ff */
[----:B------:R-:W-:Y:S01]  /*0220*/  @!P2 MOV R15, 0x3baad5ea ;  /* 0x3baad5ea000fa802 */ /* 0x000fe20000000f00 */
[----:B------:R-:W-:-:S02]  /*0230*/  IMAD.MOV.U32 R10, RZ, RZ, 0x3e1cf906 ;  /* 0x3e1cf906ff0a7424 */ /* 0x000fc400078e00ff */
[----:B------:R-:W-:Y:S01]  /*0240*/  FFMA.FTZ R12, R6, R11, R13 ;  /* 0x0000000b060c7223 */ /* 0x000fe2000001000d */
[----:B------:R-:W-:Y:S01]  /*0250*/  HFMA2.MMA R11, -RZ, RZ, -1.26171875, -2.110004425048828125e-05 ;  /* 0xbd0c8162ff0b7435 */ /* 0x000fe200000001ff */
[-C--:B------:R-:W-:Y:S01]  /*0260*/  FFMA.FTZ R9, R9, R7.reuse, R14 ;  /* 0x0000000709097223 */ /* 0x080fe2000001000e */
[----:B------:R-:W-:Y:S01]  /*0270*/  @!P1 MOV R8, 0xbcdc1be7 ;  /* 0xbcdc1be700089802 */ /* 0x000fe20000000f00 */
[-C--:B------:R-:W-:Y:S01]  /*0280*/  FFMA.FTZ R14, R12, R6.reuse, R15 ;  /* 0x000000060c0e7223 */ /* 0x080fe2000001000f */
[----:B------:R-:W-:Y:S01]  /*0290*/  HFMA2.MMA R12, -RZ, RZ, 1.853515625, -0.00091457366943359375 ;  /* 0x3f6a937eff0c7435 */ /* 0x000fe200000001ff */
[----:B------:R-:W-:Y:S01]  /*02a0*/  @!P1 IMAD.MOV.U32 R10, RZ, RZ, 0x3de718af ;  /* 0x3de718afff0a9424 */ /* 0x000fe200078e00ff */
[----:B------:R-:W-:Y:S01]  /*02b0*/  @!P2 MOV R11, 0xbcdc1be7 ;  /* 0xbcdc1be7000ba802 */ /* 0x000fe20000000f00 */
[-C--:B------:R-:W-:Y:S01]  /*02c0*/  FFMA.FTZ R9, R9, R7.reuse, R8 ;  /* 0x0000000709097223 */ /* 0x080fe20000010008 */
[----:B------:R-:W-:Y:S01]  /*02d0*/  HFMA2.MMA R8, -RZ, RZ, 1.78125, -136.25 ;  /* 0x3f20d842ff087435 */ /* 0x000fe200000001ff */
[----:B------:R-:W-:Y:S01]  /*02e0*/  MOV R13, 0x3f6a937e ;  /* 0x3f6a937e000d7802 */ /* 0x000fe20000000f00 */
[----:B------:R-:W-:Y:S01]  /*02f0*/  HFMA2.MMA R15, -RZ, RZ, 1.78125, -136.25 ;  /* 0x3f20d842ff0f7435 */ /* 0x000fe200000001ff */
[-C--:B------:R-:W-:Y:S01]  /*0300*/  FFMA.FTZ R14, R14, R6.reuse, R11 ;  /* 0x000000060e0e7223 */ /* 0x080fe2000001000b */
[----:B------:R-:W-:Y:S01]  /*0310*/  MOV R11, 0x3e1cf906 ;  /* 0x3e1cf906000b7802 */ /* 0x000fe20000000f00 */
[----:B------:R-:W-:Y:S01]  /*0320*/  @!P2 IMAD.MOV.U32 R11, RZ, RZ, 0x3de718af ;  /* 0x3de718afff0ba424 */ /* 0x000fe200078e00ff */
[----:B------:R-:W-:Y:S01]  /*0330*/  @!P1 MOV R12, 0xbec093ac ;  /* 0xbec093ac000c9802 */ /* 0x000fe20000000f00 */
[-C--:B------:R-:W-:Y:S01]  /*0340*/  FFMA.FTZ R9, R9, R7.reuse, R10 ;  /* 0x0000000709097223 */ /* 0x080fe2000001000a */
[----:B------:R-:W-:Y:S01]  /*0350*/  @!P2 MOV R13, 0xbec093ac ;  /* 0xbec093ac000da802 */ /* 0x000fe20000000f00 */
[-C--:B------:R-:W-:Y:S01]  /*0360*/  FFMA.FTZ R14, R14, R6.reuse, R11 ;  /* 0x000000060e0e7223 */ /* 0x080fe2000001000b */
[----:B------:R-:W-:Y:S01]  /*0370*/  @!P1 MOV R8, 0x3e0375d3 ;  /* 0x3e0375d300089802 */ /* 0x000fe20000000f00 */
[-C--:B------:R-:W-:Y:S01]  /*0380*/  FFMA.FTZ R9, R9, R7.reuse, R12 ;  /* 0x0000000709097223 */ /* 0x080fe2000001000c */
[----:B------:R-:W-:Y:S01]  /*0390*/  @!P2 MOV R15, 0x3e0375d3 ;  /* 0x3e0375d3000fa802 */ /* 0x000fe20000000f00 */
[----:B------:R-:W-:Y:S01]  /*03a0*/  FFMA.FTZ R14, R14, R6, R13 ;  /* 0x000000060e0e7223 */ /* 0x000fe2000001000d */
[----:B------:R-:W-:Y:S01]  /*03b0*/  FSEL R11, -R7, R4, P1 ;  /* 0x00000004070b7208 */ /* 0x000fe20000800100 */
[----:B------:R-:W-:Y:S01]  /*03c0*/  FFMA.FTZ R8, R9, R7, R8 ;  /* 0x0000000709087223 */ /* 0x000fe20000010008 */
[----:B------:R-:W-:Y:S01]  /*03d0*/  FSEL R7, -R6, R5, P2 ;  /* 0x0000000506077208 */ /* 0x000fe20001000100 */
[----:B------:R-:W-:-:S02]  /*03e0*/  FFMA.FTZ R14, R14, R6, R15 ;  /* 0x000000060e0e7223 */ /* 0x000fc4000001000f */
[----:B------:R-:W-:Y:S02]  /*03f0*/  FFMA.FTZ R8, R8, R11, R11 ;  /* 0x0000000b08087223 */ /* 0x000fe4000001000b */
[----:B------:R-:W-:Y:S02]  /*0400*/  FFMA.FTZ R14, R14, R7, R7 ;  /* 0x000000070e0e7223 */ /* 0x000fe40000010007 */
[----:B------:R-:W1:Y:S08]  /*0410*/  @P1 MUFU.EX2 R6, R8 ;  /* 0x0000000800061308 */ /* 0x000e700000000800 */
[----:B------:R-:W2:Y:S01]  /*0420*/  @P2 MUFU.EX2 R9, R14 ;  /* 0x0000000e00092308 */ /* 0x000ea20000000800 */
[----:B-1----:R-:W-:-:S05]  /*0430*/  @P1 FADD R7, -R6, 1 ;  /* 0x3f80000006071421 */ /* 0x002fca0000000100 */
[----:B------:R-:W-:Y:S01]  /*0440*/  @P1 LOP3.LUT R8, R7, 0x80000000, R4, 0xf8, !PT ;  /* 0x8000000007081812 */ /* 0x000fe200078ef804 */
[----:B------:R-:W-:Y:S01]  /*0450*/  FMUL R4, R3, 0.5 ;  /* 0x3f00000003047820 */ /* 0x000fe20000400000 */
[----:B------:R-:W-:Y:S01]  /*0460*/  SHF.R.S32.HI R3, RZ, 0x1f, R0 ;  /* 0x0000001fff037819 */ /* 0x000fe20000011400 */
[----:B--2---:R-:W-:Y:S01]  /*0470*/  @P2 FADD R6, -R9, 1 ;  /* 0x3f80000009062421 */ /* 0x004fe20000000100 */
[----:B------:R-:W-:Y:S01]  /*0480*/  FMUL R9, R2, 0.5 ;  /* 0x3f00000002097820 */ /* 0x000fe20000400000 */
[----:B------:R-:W-:Y:S01]  /*0490*/  LEA R2, P1, R0, UR6, 0x2 ;  /* 0x0000000600027c11 */ /* 0x000fe2000f8210ff */
[----:B------:R-:W-:Y:S02]  /*04a0*/  FADD R8, R8, 1 ;  /* 0x3f80000008087421 */ /* 0x000fe40000000000 */
[----:B------:R-:W-:Y:S02]  /*04b0*/  @P2 LOP3.LUT R14, R6, 0x80000000, R5, 0xf8, !PT ;  /* 0x80000000060e2812 */ /* 0x000fe400078ef805 */
[----:B------:R-:W-:Y:S01]  /*04c0*/  LEA.HI.X R3, R0, UR7, R3, 0x2, P1 ;  /* 0x0000000700037c11 */ /* 0x000fe200088f1403 */
[----:B------:R-:W-:-:S02]  /*04d0*/  FMUL R8, R9, R8 ;  /* 0x0000000809087220 */ /* 0x000fc40000400000 */
[----:B------:R-:W-:-:S04]  /*04e0*/  FADD R5, R14, 1 ;  /* 0x3f8000000e057421 */ /* 0x000fc80000000000 */
[----:B------:R-:W-:Y:S01]  /*04f0*/  FMUL R9, R4, R5 ;  /* 0x0000000504097220 */ /* 0x000fe20000400000 */
[----:B------:R-:W-:Y:S06]  /*0500*/  @P0 EXIT ;  /* 0x000000000000094d */ /* 0x000fec0003800000 */
[----:B------:R-:W-:Y:S01]  /*0510*/  STG.E.64 desc[UR4][R2.64], R8 ;  /* 0x0000000802007986 */ /* 0x000fe2000c101b04 */
[----:B------:R-:W-:Y:S05]  /*0520*/  EXIT ;  /* 0x000000000000794d */ /* 0x000fea0003800000 */
.L_x_0:
[----:B------:R-:W-:-:S00]  /*0530*/  BRA `(.L_x_0) ;  /* 0xfffffffc00fc7947 */ /* 0x000fc0000383ffff */
[----:B------:R-:W-:-:S00]  /*0540*/  NOP ;  /* 0x0000000000007918 */ /* 0x000fc00000000000 */
        /* <DEDUP_REMOVED lines=11> */
.L_x_1:


//--------------------- .nv.global.init           --------------------------
	.section	.nv.global.init,"aw",@progbits
.nv.global.init:
	.type		_$_str,@object
	.size		_$_str,(.L_0 - _$_str)
_$_str:
        /*0000*/ 	.byte	0x5f, 0x5f, 0x43, 0x55, 0x44, 0x41, 0x5f, 0x46, 0x54, 0x5a, 0x00
.L_0:


//--------------------- .nv.constant0.triton_poi_fused_gelu_1 --------------------------
	.section	.nv.constant0.triton_poi_fused_gelu_1,"a",@progbits
	.sectionflags	@""
	.align	4
.nv.constant0.triton_poi_fused_gelu_1:
	.zero		548
